//
// Generated by NVIDIA NVVM Compiler
//
// Compiler Build ID: CL-36424714
// Cuda compilation tools, release 13.0, V13.0.88
// Based on NVVM 20.0.0
//

.version 9.0
.target sm_100
.address_size 64

	// .globl	_Z11JuliaKerneliifP6uchar4ffff

.visible .entry _Z11JuliaKerneliifP6uchar4ffff(
	.param .u32 _Z11JuliaKerneliifP6uchar4ffff_param_0,
	.param .u32 _Z11JuliaKerneliifP6uchar4ffff_param_1,
	.param .f32 _Z11JuliaKerneliifP6uchar4ffff_param_2,
	.param .u64 .ptr .align 1 _Z11JuliaKerneliifP6uchar4ffff_param_3,
	.param .f32 _Z11JuliaKerneliifP6uchar4ffff_param_4,
	.param .f32 _Z11JuliaKerneliifP6uchar4ffff_param_5,
	.param .f32 _Z11JuliaKerneliifP6uchar4ffff_param_6,
	.param .f32 _Z11JuliaKerneliifP6uchar4ffff_param_7
)
{
	.reg .pred 	%p<6>;
	.reg .b32 	%r<24>;
	.reg .b32 	%f<45>;
	.reg .b64 	%rd<14>;
	.reg .b64 	%fd<18>;

	ld.param.u32 	%r4, [_Z11JuliaKerneliifP6uchar4ffff_param_0];
	ld.param.u32 	%r5, [_Z11JuliaKerneliifP6uchar4ffff_param_1];
	ld.param.f32 	%f21, [_Z11JuliaKerneliifP6uchar4ffff_param_2];
	ld.param.u64 	%rd7, [_Z11JuliaKerneliifP6uchar4ffff_param_3];
	ld.param.f32 	%f19, [_Z11JuliaKerneliifP6uchar4ffff_param_4];
	ld.param.f32 	%f20, [_Z11JuliaKerneliifP6uchar4ffff_param_5];
	ld.param.f32 	%f22, [_Z11JuliaKerneliifP6uchar4ffff_param_6];
	ld.param.f32 	%f23, [_Z11JuliaKerneliifP6uchar4ffff_param_7];
	mov.u32 	%r6, %ctaid.x;
	mov.u32 	%r7, %ntid.x;
	mov.u32 	%r8, %tid.x;
	mad.lo.s32 	%r1, %r6, %r7, %r8;
	div.s32 	%r9, %r1, %r4;
	mul.lo.s32 	%r10, %r9, %r4;
	sub.s32 	%r11, %r1, %r10;
	cvt.rn.f64.s32 	%fd1, %r9;
	cvt.rn.f64.s32 	%fd2, %r5;
	mul.f64 	%fd3, %fd2, 0d3FE0000000000000;
	sub.f64 	%fd4, %fd1, %fd3;
	cvt.f64.f32 	%fd5, %f21;
	mul.f64 	%fd6, %fd3, %fd5;
	div.rn.f64 	%fd7, %fd4, %fd6;
	cvt.f64.f32 	%fd8, %f22;
	add.f64 	%fd9, %fd7, %fd8;
	cvt.rn.f32.f64 	%f44, %fd9;
	cvt.rn.f64.s32 	%fd10, %r11;
	cvt.rn.f64.s32 	%fd11, %r4;
	mul.f64 	%fd12, %fd11, 0d3FE0000000000000;
	sub.f64 	%fd13, %fd10, %fd12;
	mul.f64 	%fd14, %fd12, %fd5;
	div.rn.f64 	%fd15, %fd13, %fd14;
	cvt.f64.f32 	%fd16, %f23;
	add.f64 	%fd17, %fd15, %fd16;
	cvt.rn.f32.f64 	%f43, %fd17;
	mov.b64 	%rd1, 255;
$L__BB0_1:
	mul.f32 	%f24, %f44, %f44;
	mul.f32 	%f25, %f43, %f43;
	sub.f32 	%f26, %f24, %f25;
	mul.f32 	%f27, %f44, %f43;
	fma.rn.f32 	%f28, %f44, %f43, %f27;
	add.f32 	%f5, %f19, %f26;
	add.f32 	%f6, %f20, %f28;
	mul.f32 	%f7, %f5, %f5;
	mul.f32 	%f8, %f6, %f6;
	add.f32 	%f29, %f7, %f8;
	setp.ltu.f32 	%p1, %f29, 0f40000000;
	mov.u64 	%rd13, %rd1;
	@%p1 bra 	$L__BB0_2;
	bra.uni 	$L__BB0_6;
$L__BB0_2:
	sub.f32 	%f30, %f7, %f8;
	mul.f32 	%f31, %f5, %f6;
	fma.rn.f32 	%f32, %f5, %f6, %f31;
	add.f32 	%f9, %f19, %f30;
	add.f32 	%f10, %f20, %f32;
	mul.f32 	%f11, %f9, %f9;
	mul.f32 	%f12, %f10, %f10;
	add.f32 	%f33, %f11, %f12;
	setp.ge.f32 	%p2, %f33, 0f40000000;
	@%p2 bra 	$L__BB0_5;
	sub.f32 	%f34, %f11, %f12;
	mul.f32 	%f35, %f9, %f10;
	fma.rn.f32 	%f36, %f9, %f10, %f35;
	add.f32 	%f13, %f19, %f34;
	add.f32 	%f14, %f20, %f36;
	mul.f32 	%f15, %f13, %f13;
	mul.f32 	%f16, %f14, %f14;
	add.f32 	%f37, %f15, %f16;
	setp.ge.f32 	%p3, %f37, 0f40000000;
	@%p3 bra 	$L__BB0_4;
	bra.uni 	$L__BB0_8;
$L__BB0_4:
	add.s64 	%rd13, %rd1, -2;
	bra.uni 	$L__BB0_6;
$L__BB0_5:
	add.s64 	%rd13, %rd1, -1;
$L__BB0_6:
	cvt.u32.u64 	%r23, %rd13;
$L__BB0_7:
	cvta.to.global.u64 	%rd9, %rd7;
	shl.b32 	%r13, %r23, 21;
	shl.b32 	%r14, %r23, 10;
	add.s32 	%r15, %r13, %r14;
	shl.b32 	%r16, %r23, 3;
	add.s32 	%r17, %r15, %r16;
	shr.u32 	%r18, %r17, 16;
	shr.u32 	%r19, %r17, 8;
	mul.wide.s32 	%rd10, %r1, 4;
	add.s64 	%rd11, %rd9, %rd10;
	prmt.b32 	%r20, %r18, %r19, 0x3340U;
	prmt.b32 	%r21, %r16, 65535, 0x3340U;
	prmt.b32 	%r22, %r20, %r21, 0x5410U;
	st.global.u32 	[%rd11], %r22;
	ret;
$L__BB0_8:
	add.s64 	%rd13, %rd1, -3;
	setp.eq.s64 	%p4, %rd13, 0;
	mov.b32 	%r23, 0;
	@%p4 bra 	$L__BB0_7;
	sub.f32 	%f38, %f15, %f16;
	mul.f32 	%f39, %f13, %f14;
	fma.rn.f32 	%f40, %f13, %f14, %f39;
	add.f32 	%f44, %f19, %f38;
	add.f32 	%f43, %f20, %f40;
	mul.f32 	%f41, %f43, %f43;
	fma.rn.f32 	%f42, %f44, %f44, %f41;
	setp.ge.f32 	%p5, %f42, 0f40000000;
	@%p5 bra 	$L__BB0_6;
	add.s64 	%rd1, %rd1, -4;
	bra.uni 	$L__BB0_1;

}


// ===== COMPILED SASS (sm_100) =====

	.target	sm_100

	.elftype	@"ET_EXEC"


//--------------------- .note.nv.tkinfo           --------------------------
	.section	.note.nv.tkinfo,"",@"SHT_NOTE"
	.sectionflags	@"SHF_NOTE_NV_TKINFO"
	.tkinfo
        /*0018*/ 	.word	0x00000002
        /*0030*/ 	.string	""
        /*0030*/ 	.string	"ptxas"
        /*0030*/ 	.string	"Cuda compilation tools, release 13.0, V13.0.88"
        /*0030*/ 	.string	"Build cuda_13.0.r13.0/compiler.36424714_0"
        /*0030*/ 	.string	"-arch sm_100 -m 64 "



//--------------------- .note.nv.cuinfo           --------------------------
	.section	.note.nv.cuinfo,"",@"SHT_NOTE"
	.sectionflags	@"SHF_NOTE_NV_CUINFO"
        /*0018*/ 	.short	0x0002
        /*001a*/ 	.short	0x0064
        /*001c*/ 	.short	0x0082
	.zero		2


//--------------------- .nv.info                  --------------------------
	.section	.nv.info,"",@"SHT_CUDA_INFO"
	.align	4


	//----- nvinfo : EIATTR_REGCOUNT
	.align		4
        /*0000*/ 	.byte	0x04, 0x2f
        /*0002*/ 	.short	(.L_1 - .L_0)
	.align		4
.L_0:
        /*0004*/ 	.word	index@(_Z11JuliaKerneliifP6uchar4ffff)
        /*0008*/ 	.word	0x0000001c


	//----- nvinfo : EIATTR_FRAME_SIZE
	.align		4
.L_1:
        /*000c*/ 	.byte	0x04, 0x11
        /*000e*/ 	.short	(.L_3 - .L_2)
	.align		4
.L_2:
        /*0010*/ 	.word	index@($__internal_0_$__cuda_sm20_div_rn_f64_full)
        /*0014*/ 	.word	0x00000000


	//----- nvinfo : EIATTR_FRAME_SIZE
	.align		4
.L_3:
        /*0018*/ 	.byte	0x04, 0x11
        /*001a*/ 	.short	(.L_5 - .L_4)
	.align		4
.L_4:
        /*001c*/ 	.word	index@(_Z11JuliaKerneliifP6uchar4ffff)
        /*0020*/ 	.word	0x00000000


	//----- nvinfo : EIATTR_MIN_STACK_SIZE
	.align		4
.L_5:
        /*0024*/ 	.byte	0x04, 0x12
        /*0026*/ 	.short	(.L_7 - .L_6)
	.align		4
.L_6:
        /*0028*/ 	.word	index@(_Z11JuliaKerneliifP6uchar4ffff)
        /*002c*/ 	.word	0x00000000
.L_7:


//--------------------- .nv.compat                --------------------------
	.section	.nv.compat,"",@"SHT_CUDA_COMPAT_INFO"
	.align	4
        /*0000*/ 	.byte	0x02, 0x09, 0x00, 0x00, 0x02, 0x02, 0x01, 0x00, 0x02, 0x05, 0x05, 0x00, 0x03, 0x07, 0x01, 0x01
        /*0010*/ 	.byte	0x02, 0x03, 0x00, 0x00, 0x02, 0x06, 0x01, 0x00, 0x04, 0x0b, 0x08, 0x00, 0x01, 0x00, 0x00, 0x00
        /*0020*/ 	.byte	0x00, 0x00, 0x00, 0x00


//--------------------- .nv.info._Z11JuliaKerneliifP6uchar4ffff --------------------------
	.section	.nv.info._Z11JuliaKerneliifP6uchar4ffff,"",@"SHT_CUDA_INFO"
	.sectionflags	@""
	.align	4


	//----- nvinfo : EIATTR_CUDA_API_VERSION
	.align		4
        /*0000*/ 	.byte	0x04, 0x37
        /*0002*/ 	.short	(.L_9 - .L_8)
.L_8:
        /*0004*/ 	.word	0x00000082


	//----- nvinfo : EIATTR_KPARAM_INFO
	.align		4
.L_9:
        /*0008*/ 	.byte	0x04, 0x17
        /*000a*/ 	.short	(.L_11 - .L_10)
.L_10:
        /*000c*/ 	.word	0x00000000
        /*0010*/ 	.short	0x0007
        /*0012*/ 	.short	0x0024
        /*0014*/ 	.byte	0x00, 0xf0, 0x11, 0x00


	//----- nvinfo : EIATTR_KPARAM_INFO
	.align		4
.L_11:
        /*0018*/ 	.byte	0x04, 0x17
        /*001a*/ 	.short	(.L_13 - .L_12)
.L_12:
        /*001c*/ 	.word	0x00000000
        /*0020*/ 	.short	0x0006
        /*0022*/ 	.short	0x0020
        /*0024*/ 	.byte	0x00, 0xf0, 0x11, 0x00


	//----- nvinfo : EIATTR_KPARAM_INFO
	.align		4
.L_13:
        /*0028*/ 	.byte	0x04, 0x17
        /*002a*/ 	.short	(.L_15 - .L_14)
.L_14:
        /*002c*/ 	.word	0x00000000
        /*0030*/ 	.short	0x0005
        /*0032*/ 	.short	0x001c
        /*0034*/ 	.byte	0x00, 0xf0, 0x11, 0x00


	//----- nvinfo : EIATTR_KPARAM_INFO
	.align		4
.L_15:
        /*0038*/ 	.byte	0x04, 0x17
        /*003a*/ 	.short	(.L_17 - .L_16)
.L_16:
        /*003c*/ 	.word	0x00000000
        /*0040*/ 	.short	0x0004
        /*0042*/ 	.short	0x0018
        /*0044*/ 	.byte	0x00, 0xf0, 0x11, 0x00


	//----- nvinfo : EIATTR_KPARAM_INFO
	.align		4
.L_17:
        /*0048*/ 	.byte	0x04, 0x17
        /*004a*/ 	.short	(.L_19 - .L_18)
.L_18:
        /*004c*/ 	.word	0x00000000
        /*0050*/ 	.short	0x0003
        /*0052*/ 	.short	0x0010
        /*0054*/ 	.byte	0x00, 0xf5, 0x21, 0x00


	//----- nvinfo : EIATTR_KPARAM_INFO
	.align		4
.L_19:
        /*0058*/ 	.byte	0x04, 0x17
        /*005a*/ 	.short	(.L_21 - .L_20)
.L_20:
        /*005c*/ 	.word	0x00000000
        /*0060*/ 	.short	0x0002
        /*0062*/ 	.short	0x0008
        /*0064*/ 	.byte	0x00, 0xf0, 0x11, 0x00


	//----- nvinfo : EIATTR_KPARAM_INFO
	.align		4
.L_21:
        /*0068*/ 	.byte	0x04, 0x17
        /*006a*/ 	.short	(.L_23 - .L_22)
.L_22:
        /*006c*/ 	.word	0x00000000
        /*0070*/ 	.short	0x0001
        /*0072*/ 	.short	0x0004
        /*0074*/ 	.byte	0x00, 0xf0, 0x11, 0x00


	//----- nvinfo : EIATTR_KPARAM_INFO
	.align		4
.L_23:
        /*0078*/ 	.byte	0x04, 0x17
        /*007a*/ 	.short	(.L_25 - .L_24)
.L_24:
        /*007c*/ 	.word	0x00000000
        /*0080*/ 	.short	0x0000
        /*0082*/ 	.short	0x0000
        /*0084*/ 	.byte	0x00, 0xf0, 0x11, 0x00


	//----- nvinfo : EIATTR_SPARSE_MMA_MASK
	.align		4
.L_25:
        /*0088*/ 	.byte	0x03, 0x50
        /*008a*/ 	.short	0x0000


	//----- nvinfo : EIATTR_MAXREG_COUNT
	.align		4
        /*008c*/ 	.byte	0x03, 0x1b
        /*008e*/ 	.short	0x00ff


	//----- nvinfo : EIATTR_MERCURY_ISA_VERSION
	.align		4
        /*0090*/ 	.byte	0x03, 0x5f
        /*0092*/ 	.short	0x0101


	//----- nvinfo : EIATTR_VRC_CTA_INIT_COUNT
	.align		4
        /*0094*/ 	.byte	0x02, 0x4a
	.zero		1
	.zero		1


	//----- nvinfo : EIATTR_EXIT_INSTR_OFFSETS
	.align		4
        /*0098*/ 	.byte	0x04, 0x1c
        /*009a*/ 	.short	(.L_27 - .L_26)


	//   ....[0]....
.L_26:
        /*009c*/ 	.word	0x00000b40


	//----- nvinfo : EIATTR_CRS_STACK_SIZE
	.align		4
.L_27:
        /*00a0*/ 	.byte	0x04, 0x1e
        /*00a2*/ 	.short	(.L_29 - .L_28)
.L_28:
        /*00a4*/ 	.word	0x00000000


	//----- nvinfo : EIATTR_CBANK_PARAM_SIZE
	.align		4
.L_29:
        /*00a8*/ 	.byte	0x03, 0x19
        /*00aa*/ 	.short	0x0028


	//----- nvinfo : EIATTR_PARAM_CBANK
	.align		4
        /*00ac*/ 	.byte	0x04, 0x0a
        /*00ae*/ 	.short	(.L_31 - .L_30)
	.align		4
.L_30:
        /*00b0*/ 	.word	index@(.nv.constant0._Z11JuliaKerneliifP6uchar4ffff)
        /*00b4*/ 	.short	0x0380
        /*00b6*/ 	.short	0x0028


	//----- nvinfo : EIATTR_SW_WAR
	.align		4
.L_31:
        /*00b8*/ 	.byte	0x04, 0x36
        /*00ba*/ 	.short	(.L_33 - .L_32)
.L_32:
        /*00bc*/ 	.word	0x00000008
.L_33:


//--------------------- .nv.callgraph             --------------------------
	.section	.nv.callgraph,"",@"SHT_CUDA_CALLGRAPH"
	.align	4
	.sectionentsize	8
	.align		4
        /*0000*/ 	.word	0x00000000
	.align		4
        /*0004*/ 	.word	0xffffffff
	.align		4
        /*0008*/ 	.word	0x00000000
	.align		4
        /*000c*/ 	.word	0xfffffffe
	.align		4
        /*0010*/ 	.word	0x00000000
	.align		4
        /*0014*/ 	.word	0xfffffffd
	.align		4
        /*0018*/ 	.word	0x00000000
	.align		4
        /*001c*/ 	.word	0xfffffffc


//--------------------- .text._Z11JuliaKerneliifP6uchar4ffff --------------------------
	.section	.text._Z11JuliaKerneliifP6uchar4ffff,"ax",@progbits
	.align	128
        .global         _Z11JuliaKerneliifP6uchar4ffff
        .type           _Z11JuliaKerneliifP6uchar4ffff,@function
        .size           _Z11JuliaKerneliifP6uchar4ffff,(.L_x_16 - _Z11JuliaKerneliifP6uchar4ffff)
        .other          _Z11JuliaKerneliifP6uchar4ffff,@"STO_CUDA_ENTRY STV_DEFAULT"
_Z11JuliaKerneliifP6uchar4ffff:
.text._Z11JuliaKerneliifP6uchar4ffff:
[----:B------:R-:W-:Y:S08]  /*0000*/  LDC R1, c[0x0][0x37c] ;  /* 0x0000df00ff017b82 */ /* 0x000ff00000000800 */
[----:B------:R-:W0:Y:S01]  /*0010*/  LDC R9, c[0x0][0x380] ;  /* 0x0000e000ff097b82 */ /* 0x000e220000000800 */
[----:B------:R-:W1:Y:S01]  /*0020*/  S2R R5, SR_TID.X ;  /* 0x0000000000057919 */ /* 0x000e620000002100 */
[----:B------:R-:W2:Y:S01]  /*0030*/  LDCU UR5, c[0x0][0x384] ;  /* 0x00007080ff0577ac */ /* 0x000ea20008000800 */
[----:B------:R-:W-:Y:S05]  /*0040*/  BSSY.RECONVERGENT B0, `(.L_x_0) ;  /* 0x0000036000007945 */ /* 0x000fea0003800200 */
[----:B------:R-:W1:Y:S08]  /*0050*/  S2UR UR4, SR_CTAID.X ;  /* 0x00000000000479c3 */ /* 0x000e700000002500 */
[----:B------:R-:W1:Y:S01]  /*0060*/  LDC R0, c[0x0][0x360] ;  /* 0x0000d800ff007b82 */ /* 0x000e620000000800 */
[----:B0-----:R-:W-:-:S04]  /*0070*/  IABS R13, R9 ;  /* 0x00000009000d7213 */ /* 0x001fc80000000000 */
[----:B------:R-:W0:Y:S01]  /*0080*/  I2F.RP R4, R13 ;  /* 0x0000000d00047306 */ /* 0x000e220000209400 */
[----:B-1----:R-:W-:Y:S01]  /*0090*/  IMAD R0, R0, UR4, R5 ;  /* 0x0000000400007c24 */ /* 0x002fe2000f8e0205 */
[----:B------:R-:W1:Y:S06]  /*00a0*/  LDCU UR4, c[0x0][0x388] ;  /* 0x00007100ff0477ac */ /* 0x000e6c0008000800 */
[----:B0-----:R-:W0:Y:S01]  /*00b0*/  MUFU.RCP R4, R4 ;  /* 0x0000000400047308 */ /* 0x001e220000001000 */
[----:B------:R-:W-:Y:S01]  /*00c0*/  IABS R10, R0 ;  /* 0x00000000000a7213 */ /* 0x000fe20000000000 */
[----:B0-----:R-:W-:-:S06]  /*00d0*/  VIADD R2, R4, 0xffffffe ;  /* 0x0ffffffe04027836 */ /* 0x001fcc0000000000 */
[----:B------:R0:W3:Y:S02]  /*00e0*/  F2I.FTZ.U32.TRUNC.NTZ R3, R2 ;  /* 0x0000000200037305 */ /* 0x0000e4000021f000 */
[----:B0-----:R-:W-:Y:S02]  /*00f0*/  HFMA2 R2, -RZ, RZ, 0, 0 ;  /* 0x00000000ff027431 */ /* 0x001fe400000001ff */
[----:B---3--:R-:W-:-:S04]  /*0100*/  IMAD.MOV R6, RZ, RZ, -R3 ;  /* 0x000000ffff067224 */ /* 0x008fc800078e0a03 */
[----:B------:R-:W-:-:S04]  /*0110*/  IMAD R5, R6, R13, RZ ;  /* 0x0000000d06057224 */ /* 0x000fc800078e02ff */
[----:B------:R-:W-:Y:S02]  /*0120*/  IMAD.HI.U32 R4, R3, R5, R2 ;  /* 0x0000000503047227 */ /* 0x000fe400078e0002 */
[----:B--2---:R-:W0:Y:S04]  /*0130*/  I2F.F64 R2, UR5 ;  /* 0x0000000500027d12 */ /* 0x004e280008201c00 */
[----:B------:R-:W-:-:S04]  /*0140*/  IMAD.HI.U32 R8, R4, R10, RZ ;  /* 0x0000000a04087227 */ /* 0x000fc800078e00ff */
[----:B------:R-:W-:Y:S01]  /*0150*/  IMAD.MOV R6, RZ, RZ, -R8 ;  /* 0x000000ffff067224 */ /* 0x000fe200078e0a08 */
[----:B-1----:R-:W1:Y:S03]  /*0160*/  F2F.F64.F32 R4, UR4 ;  /* 0x0000000400047d10 */ /* 0x002e660008201800 */
[----:B------:R-:W-:Y:S01]  /*0170*/  IMAD R10, R13, R6, R10 ;  /* 0x000000060d0a7224 */ /* 0x000fe200078e020a */
[----:B0-----:R-:W-:-:S04]  /*0180*/  DMUL R2, R2, 0.5 ;  /* 0x3fe0000002027828 */ /* 0x001fc80000000000 */
[----:B------:R-:W-:-:S04]  /*0190*/  ISETP.GT.U32.AND P1, PT, R13, R10, PT ;  /* 0x0000000a0d00720c */ /* 0x000fc80003f24070 */
[----:B-1----:R-:W-:-:S06]  /*01a0*/  DMUL R6, R2, R4 ;  /* 0x0000000402067228 */ /* 0x002fcc0000000000 */
[----:B------:R-:W0:Y:S03]  /*01b0*/  MUFU.RCP64H R11, R7 ;  /* 0x00000007000b7308 */ /* 0x000e260000001800 */
[----:B------:R-:W-:Y:S01]  /*01c0*/  @!P1 IMAD.IADD R10, R10, 0x1, -R13 ;  /* 0x000000010a0a9824 */ /* 0x000fe200078e0a0d */
[----:B------:R-:W-:Y:S02]  /*01d0*/  @!P1 IADD3 R8, PT, PT, R8, 0x1, RZ ;  /* 0x0000000108089810 */ /* 0x000fe40007ffe0ff */
[----:B------:R-:W-:Y:S02]  /*01e0*/  ISETP.NE.AND P1, PT, R9, RZ, PT ;  /* 0x000000ff0900720c */ /* 0x000fe40003f25270 */
[----:B------:R-:W-:Y:S02]  /*01f0*/  ISETP.GE.U32.AND P0, PT, R10, R13, PT ;  /* 0x0000000d0a00720c */ /* 0x000fe40003f06070 */
[----:B------:R-:W-:-:S04]  /*0200*/  LOP3.LUT R10, R0, R9, RZ, 0x3c, !PT ;  /* 0x00000009000a7212 */ /* 0x000fc800078e3cff */
[----:B------:R-:W-:Y:S01]  /*0210*/  ISETP.GE.AND P2, PT, R10, RZ, PT ;  /* 0x000000ff0a00720c */ /* 0x000fe20003f46270 */
[----:B------:R-:W-:-:S06]  /*0220*/  IMAD.MOV.U32 R10, RZ, RZ, 0x1 ;  /* 0x00000001ff0a7424 */ /* 0x000fcc00078e00ff */
[----:B0-----:R-:W-:Y:S01]  /*0230*/  DFMA R12, -R6, R10, 1 ;  /* 0x3ff00000060c742b */ /* 0x001fe2000000010a */
[----:B------:R-:W-:-:S05]  /*0240*/  @P0 VIADD R8, R8, 0x1 ;  /* 0x0000000108080836 */ /* 0x000fca0000000000 */
[----:B------:R-:W-:Y:S02]  /*0250*/  @!P2 IADD3 R8, PT, PT, -R8, RZ, RZ ;  /* 0x000000ff0808a210 */ /* 0x000fe40007ffe1ff */
[----:B------:R-:W-:Y:S01]  /*0260*/  DFMA R12, R12, R12, R12 ;  /* 0x0000000c0c0c722b */ /* 0x000fe2000000000c */
[----:B------:R-:W-:-:S05]  /*0270*/  @!P1 LOP3.LUT R8, RZ, R9, RZ, 0x33, !PT ;  /* 0x00000009ff089212 */ /* 0x000fca00078e33ff */
[----:B------:R-:W-:Y:S02]  /*0280*/  IMAD.MOV R18, RZ, RZ, -R8 ;  /* 0x000000ffff127224 */ /* 0x000fe400078e0a08 */
[----:B------:R-:W-:Y:S01]  /*0290*/  DFMA R12, R10, R12, R10 ;  /* 0x0000000c0a0c722b */ /* 0x000fe2000000000a */
[----:B------:R-:W0:Y:S01]  /*02a0*/  I2F.F64 R10, R8 ;  /* 0x00000008000a7312 */ /* 0x000e220000201c00 */
[----:B------:R-:W-:-:S06]  /*02b0*/  IMAD R18, R9, R18, R0 ;  /* 0x0000001209127224 */ /* 0x000fcc00078e0200 */
[----:B------:R-:W-:-:S08]  /*02c0*/  DFMA R14, -R6, R12, 1 ;  /* 0x3ff00000060e742b */ /* 0x000fd0000000010c */
[----:B------:R-:W-:Y:S02]  /*02d0*/  DFMA R14, R12, R14, R12 ;  /* 0x0000000e0c0e722b */ /* 0x000fe4000000000c */
[----:B0-----:R-:W-:-:S08]  /*02e0*/  DADD R12, R10, -R2 ;  /* 0x000000000a0c7229 */ /* 0x001fd00000000802 */
[----:B------:R-:W-:Y:S02]  /*02f0*/  DMUL R2, R12, R14 ;  /* 0x0000000e0c027228 */ /* 0x000fe40000000000 */
[----:B------:R-:W-:-:S06]  /*0300*/  FSETP.GEU.AND P1, PT, |R13|, 6.5827683646048100446e-37, PT ;  /* 0x036000000d00780b */ /* 0x000fcc0003f2e200 */
[----:B------:R-:W-:-:S08]  /*0310*/  DFMA R10, -R6, R2, R12 ;  /* 0x00000002060a722b */ /* 0x000fd0000000010c */
[----:B------:R-:W-:-:S10]  /*0320*/  DFMA R2, R14, R10, R2 ;  /* 0x0000000a0e02722b */ /* 0x000fd40000000002 */
[----:B------:R-:W-:-:S05]  /*0330*/  FFMA R10, RZ, R7, R3 ;  /* 0x00000007ff0a7223 */ /* 0x000fca0000000003 */
[----:B------:R-:W-:-:S13]  /*0340*/  FSETP.GT.AND P0, PT, |R10|, 1.469367938527859385e-39, PT ;  /* 0x001000000a00780b */ /* 0x000fda0003f04200 */
[----:B------:R-:W-:Y:S05]  /*0350*/  @P0 BRA P1, `(.L_x_1) ;  /* 0x0000000000100947 */ /* 0x000fea0000800000 */
[----:B------:R-:W-:Y:S01]  /*0360*/  IMAD.MOV.U32 R8, RZ, RZ, R12 ;  /* 0x000000ffff087224 */ /* 0x000fe200078e000c */
[----:B------:R-:W-:Y:S02]  /*0370*/  MOV R9, R13 ;  /* 0x0000000d00097202 */ /* 0x000fe40000000f00 */
[----:B------:R-:W-:-:S07]  /*0380*/  MOV R20, 0x3a0 ;  /* 0x000003a000147802 */ /* 0x000fce0000000f00 */
[----:B------:R-:W-:Y:S05]  /*0390*/  CALL.REL.NOINC `($__internal_0_$__cuda_sm20_div_rn_f64_full) ;  /* 0x0000000400ec7944 */ /* 0x000fea0003c00000 */
.L_x_1:
[----:B------:R-:W-:Y:S05]  /*03a0*/  BSYNC.RECONVERGENT B0 ;  /* 0x0000000000007941 */ /* 0x000fea0003800200 */
.L_x_0:
[----:B------:R-:W0:Y:S01]  /*03b0*/  LDCU UR4, c[0x0][0x380] ;  /* 0x00007000ff0477ac */ /* 0x000e220008000800 */
[----:B------:R-:W-:Y:S01]  /*03c0*/  BSSY.RECONVERGENT B0, `(.L_x_2) ;  /* 0x000001c000007945 */ /* 0x000fe20003800200 */
[----:B0-----:R-:W0:Y:S01]  /*03d0*/  I2F.F64 R6, UR4 ;  /* 0x0000000400067d12 */ /* 0x001e220008201c00 */
[----:B------:R-:W1:Y:S01]  /*03e0*/  LDCU UR4, c[0x0][0x3a0] ;  /* 0x00007400ff0477ac */ /* 0x000e620008000800 */
[----:B0-----:R-:W-:-:S08]  /*03f0*/  DMUL R10, R6, 0.5 ;  /* 0x3fe00000060a7828 */ /* 0x001fd00000000000 */
[----:B------:R-:W-:Y:S01]  /*0400*/  DMUL R6, R4, R10 ;  /* 0x0000000a04067228 */ /* 0x000fe20000000000 */
[----:B------:R-:W-:-:S05]  /*0410*/  IMAD.MOV.U32 R4, RZ, RZ, 0x1 ;  /* 0x00000001ff047424 */ /* 0x000fca00078e00ff */
[----:B------:R-:W0:Y:S02]  /*0420*/  MUFU.RCP64H R5, R7 ;  /* 0x0000000700057308 */ /* 0x000e240000001800 */
[----:B0-----:R-:W-:-:S08]  /*0430*/  DFMA R8, -R6, R4, 1 ;  /* 0x3ff000000608742b */ /* 0x001fd00000000104 */
[----:B------:R-:W-:Y:S02]  /*0440*/  DFMA R12, R8, R8, R8 ;  /* 0x00000008080c722b */ /* 0x000fe40000000008 */
[----:B------:R-:W0:Y:S06]  /*0450*/  I2F.F64 R8, R18 ;  /* 0x0000001200087312 */ /* 0x000e2c0000201c00 */
[----:B------:R-:W-:-:S08]  /*0460*/  DFMA R12, R4, R12, R4 ;  /* 0x0000000c040c722b */ /* 0x000fd00000000004 */
[----:B------:R-:W-:Y:S02]  /*0470*/  DFMA R4, -R6, R12, 1 ;  /* 0x3ff000000604742b */ /* 0x000fe4000000010c */
[----:B0-----:R-:W-:Y:S01]  /*0480*/  DADD R8, R8, -R10 ;  /* 0x0000000008087229 */ /* 0x001fe2000000080a */
[----:B-1----:R-:W0:Y:S05]  /*0490*/  F2F.F64.F32 R10, UR4 ;  /* 0x00000004000a7d10 */ /* 0x002e2a0008201800 */
[----:B------:R-:W-:-:S04]  /*04a0*/  DFMA R4, R12, R4, R12 ;  /* 0x000000040c04722b */ /* 0x000fc8000000000c */
[----:B------:R-:W-:-:S04]  /*04b0*/  FSETP.GEU.AND P1, PT, |R9|, 6.5827683646048100446e-37, PT ;  /* 0x036000000900780b */ /* 0x000fc80003f2e200 */
[----:B------:R-:W-:Y:S02]  /*04c0*/  DMUL R12, R8, R4 ;  /* 0x00000004080c7228 */ /* 0x000fe40000000000 */
[----:B0-----:R-:W-:-:S06]  /*04d0*/  DADD R10, R10, R2 ;  /* 0x000000000a0a7229 */ /* 0x001fcc0000000002 */
[----:B------:R-:W-:Y:S01]  /*04e0*/  DFMA R14, -R6, R12, R8 ;  /* 0x0000000c060e722b */ /* 0x000fe20000000108 */
[----:B------:R0:W1:Y:S07]  /*04f0*/  F2F.F32.F64 R18, R10 ;  /* 0x0000000a00127310 */ /* 0x00006e0000301000 */
[----:B------:R-:W-:-:S10]  /*0500*/  DFMA R4, R4, R14, R12 ;  /* 0x0000000e0404722b */ /* 0x000fd4000000000c */
[----:B------:R-:W-:-:S05]  /*0510*/  FFMA R2, RZ, R7, R5 ;  /* 0x00000007ff027223 */ /* 0x000fca0000000005 */
[----:B------:R-:W-:-:S13]  /*0520*/  FSETP.GT.AND P0, PT, |R2|, 1.469367938527859385e-39, PT ;  /* 0x001000000200780b */ /* 0x000fda0003f04200 */
[----:B01----:R-:W-:Y:S05]  /*0530*/  @P0 BRA P1, `(.L_x_3) ;  /* 0x0000000000100947 */ /* 0x003fea0000800000 */
[----:B------:R-:W-:-:S07]  /*0540*/  MOV R20, 0x560 ;  /* 0x0000056000147802 */ /* 0x000fce0000000f00 */
[----:B------:R-:W-:Y:S05]  /*0550*/  CALL.REL.NOINC `($__internal_0_$__cuda_sm20_div_rn_f64_full) ;  /* 0x00000004007c7944 */ /* 0x000fea0003c00000 */
[----:B------:R-:W-:Y:S01]  /*0560*/  IMAD.MOV.U32 R4, RZ, RZ, R2 ;  /* 0x000000ffff047224 */ /* 0x000fe200078e0002 */
[----:B------:R-:W-:-:S07]  /*0570*/  MOV R5, R3 ;  /* 0x0000000300057202 */ /* 0x000fce0000000f00 */
.L_x_3:
[----:B------:R-:W-:Y:S05]  /*0580*/  BSYNC.RECONVERGENT B0 ;  /* 0x0000000000007941 */ /* 0x000fea0003800200 */
.L_x_2:
[----:B------:R-:W0:Y:S01]  /*0590*/  LDCU UR4, c[0x0][0x3a4] ;  /* 0x00007480ff0477ac */ /* 0x000e220008000800 */
[----:B------:R-:W-:Y:S01]  /*05a0*/  BSSY.RECONVERGENT B0, `(.L_x_4) ;  /* 0x000004c000007945 */ /* 0x000fe20003800200 */
[----:B------:R-:W-:Y:S01]  /*05b0*/  IMAD.MOV.U32 R8, RZ, RZ, 0xff ;  /* 0x000000ffff087424 */ /* 0x000fe200078e00ff */
[----:B0-----:R-:W0:Y:S01]  /*05c0*/  F2F.F64.F32 R2, UR4 ;  /* 0x0000000400027d10 */ /* 0x001e220008201800 */
[----:B------:R-:W1:Y:S01]  /*05d0*/  LDCU.64 UR4, c[0x0][0x398] ;  /* 0x00007300ff0477ac */ /* 0x000e620008000a00 */
[----:B0-----:R-:W-:-:S10]  /*05e0*/  DADD R2, R2, R4 ;  /* 0x0000000002027229 */ /* 0x001fd40000000004 */
[----:B------:R-:W0:Y:S02]  /*05f0*/  F2F.F32.F64 R3, R2 ;  /* 0x0000000200037310 */ /* 0x000e240000301000 */
[-C--:B0-----:R-:W-:Y:S01]  /*0600*/  FMUL R5, R3, R3.reuse ;  /* 0x0000000303057220 */ /* 0x081fe20000400000 */
[----:B------:R-:W-:-:S03]  /*0610*/  FMUL R4, R18, R3 ;  /* 0x0000000312047220 */ /* 0x000fc60000400000 */
[C---:B------:R-:W-:Y:S01]  /*0620*/  FFMA R5, R18.reuse, R18, -R5 ;  /* 0x0000001212057223 */ /* 0x040fe20000000805 */
[----:B------:R-:W-:-:S03]  /*0630*/  FFMA R4, R18, R3, R4 ;  /* 0x0000000312047223 */ /* 0x000fc60000000004 */
[----:B-1----:R-:W-:Y:S01]  /*0640*/  FADD R5, R5, UR4 ;  /* 0x0000000405057e21 */ /* 0x002fe20008000000 */
[----:B------:R-:W-:Y:S01]  /*0650*/  FADD R4, R4, UR5 ;  /* 0x0000000504047e21 */ /* 0x000fe20008000000 */
[----:B------:R-:W0:Y:S02]  /*0660*/  LDCU.64 UR4, c[0x0][0x358] ;  /* 0x00006b00ff0477ac */ /* 0x000e240008000a00 */
[----:B------:R-:W-:Y:S01]  /*0670*/  FMUL R6, R5, R5 ;  /* 0x0000000505067220 */ /* 0x000fe20000400000 */
[----:B------:R-:W-:-:S04]  /*0680*/  FMUL R7, R4, R4 ;  /* 0x0000000404077220 */ /* 0x000fc80000400000 */
[----:B------:R-:W-:-:S05]  /*0690*/  FADD R2, R6, R7 ;  /* 0x0000000706027221 */ /* 0x000fca0000000000 */
[----:B------:R-:W-:-:S13]  /*06a0*/  FSETP.GE.AND P0, PT, R2, 2, PT ;  /* 0x400000000200780b */ /* 0x000fda0003f06000 */
[----:B0-----:R-:W-:Y:S05]  /*06b0*/  @P0 BRA `(.L_x_5) ;  /* 0x0000000000e40947 */ /* 0x001fea0003800000 */
[----:B------:R-:W0:Y:S01]  /*06c0*/  LDC.64 R2, c[0x0][0x398] ;  /* 0x0000e600ff027b82 */ /* 0x000e220000000a00 */
[----:B------:R-:W-:Y:S01]  /*06d0*/  IMAD.MOV.U32 R8, RZ, RZ, R4 ;  /* 0x000000ffff087224 */ /* 0x000fe200078e0004 */
[----:B------:R-:W-:Y:S01]  /*06e0*/  MOV R4, 0xff ;  /* 0x000000ff00047802 */ /* 0x000fe20000000f00 */
[----:B------:R-:W-:-:S07]  /*06f0*/  IMAD.MOV.U32 R10, RZ, RZ, RZ ;  /* 0x000000ffff0a7224 */ /* 0x000fce00078e00ff */
.L_x_9:
[----:B------:R-:W-:Y:S01]  /*0700*/  FMUL R9, R8, R5 ;  /* 0x0000000508097220 */ /* 0x000fe20000400000 */
[----:B------:R-:W-:-:S03]  /*0710*/  FADD R7, -R7, R6 ;  /* 0x0000000607077221 */ /* 0x000fc60000000100 */
[----:B------:R-:W-:Y:S01]  /*0720*/  FFMA R8, R8, R5, R9 ;  /* 0x0000000508087223 */ /* 0x000fe20000000009 */
[----:B0-----:R-:W-:-:S03]  /*0730*/  FADD R7, R7, R2 ;  /* 0x0000000207077221 */ /* 0x001fc60000000000 */
[----:B------:R-:W-:Y:S01]  /*0740*/  FADD R8, R8, R3 ;  /* 0x0000000308087221 */ /* 0x000fe20000000000 */
[----:B------:R-:W-:-:S03]  /*0750*/  FMUL R5, R7, R7 ;  /* 0x0000000707057220 */ /* 0x000fc60000400000 */
[----:B------:R-:W-:-:S04]  /*0760*/  FMUL R12, R8, R8 ;  /* 0x00000008080c7220 */ /* 0x000fc80000400000 */
[----:B------:R-:W-:-:S05]  /*0770*/  FADD R6, R5, R12 ;  /* 0x0000000c05067221 */ /* 0x000fca0000000000 */
[----:B------:R-:W-:-:S13]  /*0780*/  FSETP.GE.AND P0, PT, R6, 2, PT ;  /* 0x400000000600780b */ /* 0x000fda0003f06000 */
[----:B------:R-:W-:Y:S05]  /*0790*/  @P0 BRA `(.L_x_6) ;  /* 0x0000000000a80947 */ /* 0x000fea0003800000 */
[----:B------:R-:W-:Y:S01]  /*07a0*/  FMUL R6, R7, R8 ;  /* 0x0000000807067220 */ /* 0x000fe20000400000 */
[----:B------:R-:W-:-:S03]  /*07b0*/  FADD R5, R5, -R12 ;  /* 0x8000000c05057221 */ /* 0x000fc60000000000 */
[----:B------:R-:W-:Y:S01]  /*07c0*/  FFMA R6, R7, R8, R6 ;  /* 0x0000000807067223 */ /* 0x000fe20000000006 */
[----:B------:R-:W-:-:S03]  /*07d0*/  FADD R8, R5, R2 ;  /* 0x0000000205087221 */ /* 0x000fc60000000000 */
[----:B------:R-:W-:Y:S01]  /*07e0*/  FADD R9, R6, R3 ;  /* 0x0000000306097221 */ /* 0x000fe20000000000 */
[----:B------:R-:W-:-:S03]  /*07f0*/  FMUL R11, R8, R8 ;  /* 0x00000008080b7220 */ /* 0x000fc60000400000 */
[----:B------:R-:W-:-:S04]  /*0800*/  FMUL R12, R9, R9 ;  /* 0x00000009090c7220 */ /* 0x000fc80000400000 */
[----:B------:R-:W-:-:S05]  /*0810*/  FADD R5, R11, R12 ;  /* 0x0000000c0b057221 */ /* 0x000fca0000000000 */
[----:B------:R-:W-:-:S13]  /*0820*/  FSETP.GE.AND P0, PT, R5, 2, PT ;  /* 0x400000000500780b */ /* 0x000fda0003f06000 */
[----:B------:R-:W-:Y:S05]  /*0830*/  @P0 BRA `(.L_x_7) ;  /* 0x0000000000780947 */ /* 0x000fea0003800000 */
[----:B------:R-:W-:-:S04]  /*0840*/  IADD3 R7, P1, PT, R4, -0x3, RZ ;  /* 0xfffffffd04077810 */ /* 0x000fc80007f3e0ff */
[----:B------:R-:W-:Y:S02]  /*0850*/  ISETP.NE.U32.AND P0, PT, R7, RZ, PT ;  /* 0x000000ff0700720c */ /* 0x000fe40003f05070 */
[----:B------:R-:W-:-:S04]  /*0860*/  IADD3.X R5, PT, PT, R10, -0x1, RZ, P1, !PT ;  /* 0xffffffff0a057810 */ /* 0x000fc80000ffe4ff */
[----:B------:R-:W-:Y:S01]  /*0870*/  ISETP.NE.AND.EX P0, PT, R5, RZ, PT, P0 ;  /* 0x000000ff0500720c */ /* 0x000fe20003f05300 */
[----:B------:R-:W-:-:S12]  /*0880*/  IMAD.MOV.U32 R5, RZ, RZ, RZ ;  /* 0x000000ffff057224 */ /* 0x000fd800078e00ff */
[----:B------:R-:W-:Y:S05]  /*0890*/  @!P0 BRA `(.L_x_8) ;  /* 0x0000000000708947 */ /* 0x000fea0003800000 */
[----:B------:R-:W-:-:S04]  /*08a0*/  FMUL R5, R8, R9 ;  /* 0x0000000908057220 */ /* 0x000fc80000400000 */
[----:B------:R-:W-:Y:S01]  /*08b0*/  FFMA R6, R8, R9, R5 ;  /* 0x0000000908067223 */ /* 0x000fe20000000005 */
[----:B------:R-:W-:Y:S01]  /*08c0*/  FADD R5, R11, -R12 ;  /* 0x8000000c0b057221 */ /* 0x000fe20000000000 */
[----:B------:R-:W-:Y:S02]  /*08d0*/  MOV R8, R7 ;  /* 0x0000000700087202 */ /* 0x000fe40000000f00 */
[----:B------:R-:W-:Y:S01]  /*08e0*/  FADD R9, R6, R3 ;  /* 0x0000000306097221 */ /* 0x000fe20000000000 */
[----:B------:R-:W-:-:S03]  /*08f0*/  FADD R12, R5, R2 ;  /* 0x00000002050c7221 */ /* 0x000fc60000000000 */
[----:B------:R-:W-:-:S04]  /*0900*/  FMUL R5, R9, R9 ;  /* 0x0000000909057220 */ /* 0x000fc80000400000 */
[----:B------:R-:W-:-:S05]  /*0910*/  FFMA R6, R12, R12, R5 ;  /* 0x0000000c0c067223 */ /* 0x000fca0000000005 */
[----:B------:R-:W-:-:S13]  /*0920*/  FSETP.GE.AND P0, PT, R6, 2, PT ;  /* 0x400000000600780b */ /* 0x000fda0003f06000 */
[----:B------:R-:W-:Y:S05]  /*0930*/  @P0 BRA `(.L_x_5) ;  /* 0x0000000000440947 */ /* 0x000fea0003800000 */
[CC--:B------:R-:W-:Y:S01]  /*0940*/  FMUL R6, R12.reuse, R9.reuse ;  /* 0x000000090c067220 */ /* 0x0c0fe20000400000 */
[----:B------:R-:W-:Y:S01]  /*0950*/  FFMA R5, R12, R12, -R5 ;  /* 0x0000000c0c057223 */ /* 0x000fe20000000805 */
[----:B------:R-:W-:Y:S02]  /*0960*/  IADD3 R4, P1, PT, R4, -0x4, RZ ;  /* 0xfffffffc04047810 */ /* 0x000fe40007f3e0ff */
[----:B------:R-:W-:Y:S01]  /*0970*/  FFMA R6, R12, R9, R6 ;  /* 0x000000090c067223 */ /* 0x000fe20000000006 */
[----:B------:R-:W-:Y:S01]  /*0980*/  FADD R5, R5, R2 ;  /* 0x0000000205057221 */ /* 0x000fe20000000000 */
[----:B------:R-:W-:Y:S02]  /*0990*/  IADD3.X R10, PT, PT, R10, -0x1, RZ, P1, !PT ;  /* 0xffffffff0a0a7810 */ /* 0x000fe40000ffe4ff */
[----:B------:R-:W-:Y:S01]  /*09a0*/  FADD R8, R6, R3 ;  /* 0x0000000306087221 */ /* 0x000fe20000000000 */
[----:B------:R-:W-:-:S03]  /*09b0*/  FMUL R6, R5, R5 ;  /* 0x0000000505067220 */ /* 0x000fc60000400000 */
[----:B------:R-:W-:-:S04]  /*09c0*/  FMUL R7, R8, R8 ;  /* 0x0000000808077220 */ /* 0x000fc80000400000 */
[----:B------:R-:W-:-:S05]  /*09d0*/  FADD R9, R6, R7 ;  /* 0x0000000706097221 */ /* 0x000fca0000000000 */
[----:B------:R-:W-:-:S13]  /*09e0*/  FSETP.GE.AND P0, PT, R9, 2, PT ;  /* 0x400000000900780b */ /* 0x000fda0003f06000 */
[----:B------:R-:W-:Y:S05]  /*09f0*/  @!P0 BRA `(.L_x_9) ;  /* 0xfffffffc00408947 */ /* 0x000fea000383ffff */
[----:B------:R-:W-:Y:S01]  /*0a00*/  IMAD.MOV.U32 R8, RZ, RZ, R4 ;  /* 0x000000ffff087224 */ /* 0x000fe200078e0004 */
[----:B------:R-:W-:Y:S06]  /*0a10*/  BRA `(.L_x_5) ;  /* 0x00000000000c7947 */ /* 0x000fec0003800000 */
.L_x_7:
[----:B------:R-:W-:Y:S01]  /*0a20*/  VIADD R8, R4, 0xfffffffe ;  /* 0xfffffffe04087836 */ /* 0x000fe20000000000 */
[----:B------:R-:W-:Y:S06]  /*0a30*/  BRA `(.L_x_5) ;  /* 0x0000000000047947 */ /* 0x000fec0003800000 */
.L_x_6:
[----:B------:R-:W-:-:S07]  /*0a40*/  IADD3 R8, PT, PT, R4, -0x1, RZ ;  /* 0xffffffff04087810 */ /* 0x000fce0007ffe0ff */
.L_x_5:
[----:B------:R-:W-:-:S07]  /*0a50*/  IMAD.MOV.U32 R5, RZ, RZ, R8 ;  /* 0x000000ffff057224 */ /* 0x000fce00078e0008 */
.L_x_8:
[----:B------:R-:W-:Y:S05]  /*0a60*/  BSYNC.RECONVERGENT B0 ;  /* 0x0000000000007941 */ /* 0x000fea0003800200 */
.L_x_4:
[----:B------:R-:W0:Y:S01]  /*0a70*/  LDC.64 R2, c[0x0][0x390] ;  /* 0x0000e400ff027b82 */ /* 0x000e220000000a00 */
[C---:B------:R-:W-:Y:S01]  /*0a80*/  IMAD R4, R5.reuse, 0x800, R5 ;  /* 0x0000080005047824 */ /* 0x040fe200078e0205 */
[----:B------:R-:W-:Y:S01]  /*0a90*/  SHF.L.U32 R5, R5, 0x3, RZ ;  /* 0x0000000305057819 */ /* 0x000fe200000006ff */
[----:B------:R-:W-:Y:S02]  /*0aa0*/  UMOV UR6, 0x3340 ;  /* 0x0000334000067882 */ /* 0x000fe40000000000 */
[----:B------:R-:W-:Y:S02]  /*0ab0*/  IMAD.U32 R8, RZ, RZ, UR6 ;  /* 0x00000006ff087e24 */ /* 0x000fe4000f8e00ff */
[----:B------:R-:W-:-:S03]  /*0ac0*/  IMAD.U32 R4, R4, 0x400, R5 ;  /* 0x0000040004047824 */ /* 0x000fc600078e0005 */
[----:B------:R-:W-:Y:S02]  /*0ad0*/  PRMT R5, R5, R8, 0xffff ;  /* 0x0000ffff05057416 */ /* 0x000fe40000000008 */
[--C-:B------:R-:W-:Y:S02]  /*0ae0*/  SHF.R.U32.HI R6, RZ, 0x10, R4.reuse ;  /* 0x00000010ff067819 */ /* 0x100fe40000011604 */
[----:B------:R-:W-:-:S04]  /*0af0*/  SHF.R.U32.HI R7, RZ, 0x8, R4 ;  /* 0x00000008ff077819 */ /* 0x000fc80000011604 */
[----:B------:R-:W-:-:S04]  /*0b00*/  PRMT R6, R6, 0x3340, R7 ;  /* 0x0000334006067816 */ /* 0x000fc80000000007 */
[----:B------:R-:W-:Y:S01]  /*0b10*/  PRMT R5, R6, 0x5410, R5 ;  /* 0x0000541006057816 */ /* 0x000fe20000000005 */
[----:B0-----:R-:W-:-:S05]  /*0b20*/  IMAD.WIDE R2, R0, 0x4, R2 ;  /* 0x0000000400027825 */ /* 0x001fca00078e0202 */
[----:B------:R-:W-:Y:S01]  /*0b30*/  STG.E desc[UR4][R2.64], R5 ;  /* 0x0000000502007986 */ /* 0x000fe2000c101904 */
[----:B------:R-:W-:Y:S05]  /*0b40*/  EXIT ;  /* 0x000000000000794d */ /* 0x000fea0003800000 */
        .weak           $__internal_0_$__cuda_sm20_div_rn_f64_full
        .type           $__internal_0_$__cuda_sm20_div_rn_f64_full,@function
        .size           $__internal_0_$__cuda_sm20_div_rn_f64_full,(.L_x_16 - $__internal_0_$__cuda_sm20_div_rn_f64_full)
$__internal_0_$__cuda_sm20_div_rn_f64_full:
[C---:B------:R-:W-:Y:S01]  /*0b50*/  FSETP.GEU.AND P0, PT, |R7|.reuse, 1.469367938527859385e-39, PT ;  /* 0x001000000700780b */ /* 0x040fe20003f0e200 */
[----:B------:R-:W-:Y:S01]  /*0b60*/  IMAD.MOV.U32 R12, RZ, RZ, 0x1 ;  /* 0x00000001ff0c7424 */ /* 0x000fe200078e00ff */
[----:B------:R-:W-:Y:S01]  /*0b70*/  LOP3.LUT R2, R7, 0x800fffff, RZ, 0xc0, !PT ;  /* 0x800fffff07027812 */ /* 0x000fe200078ec0ff */
[----:B------:R-:W-:Y:S01]  /*0b80*/  IMAD.MOV.U32 R21, RZ, RZ, 0x1ca00000 ;  /* 0x1ca00000ff157424 */ /* 0x000fe200078e00ff */
[C---:B------:R-:W-:Y:S01]  /*0b90*/  FSETP.GEU.AND P2, PT, |R9|.reuse, 1.469367938527859385e-39, PT ;  /* 0x001000000900780b */ /* 0x040fe20003f4e200 */
[----:B------:R-:W-:Y:S01]  /*0ba0*/  BSSY.RECONVERGENT B1, `(.L_x_10) ;  /* 0x0000052000017945 */ /* 0x000fe20003800200 */
[----:B------:R-:W-:Y:S02]  /*0bb0*/  LOP3.LUT R3, R2, 0x3ff00000, RZ, 0xfc, !PT ;  /* 0x3ff0000002037812 */ /* 0x000fe400078efcff */
[----:B------:R-:W-:Y:S02]  /*0bc0*/  MOV R2, R6 ;  /* 0x0000000600027202 */ /* 0x000fe40000000f00 */
[----:B------:R-:W-:-:S02]  /*0bd0*/  LOP3.LUT R19, R9, 0x7ff00000, RZ, 0xc0, !PT ;  /* 0x7ff0000009137812 */ /* 0x000fc400078ec0ff */
[----:B------:R-:W-:Y:S01]  /*0be0*/  LOP3.LUT R22, R7, 0x7ff00000, RZ, 0xc0, !PT ;  /* 0x7ff0000007167812 */ /* 0x000fe200078ec0ff */
[----:B------:R-:W-:Y:S02]  /*0bf0*/  @!P0 DMUL R2, R6, 8.98846567431157953865e+307 ;  /* 0x7fe0000006028828 */ /* 0x000fe40000000000 */
[----:B------:R-:W-:Y:S01]  /*0c00*/  IMAD.MOV.U32 R23, RZ, RZ, R19 ;  /* 0x000000ffff177224 */ /* 0x000fe200078e0013 */
[----:B------:R-:W-:Y:S02]  /*0c10*/  ISETP.GE.U32.AND P1, PT, R19, R22, PT ;  /* 0x000000161300720c */ /* 0x000fe40003f26070 */
[----:B------:R-:W-:Y:S01]  /*0c20*/  @!P2 LOP3.LUT R14, R7, 0x7ff00000, RZ, 0xc0, !PT ;  /* 0x7ff00000070ea812 */ /* 0x000fe200078ec0ff */
[----:B------:R-:W0:Y:S03]  /*0c30*/  MUFU.RCP64H R13, R3 ;  /* 0x00000003000d7308 */ /* 0x000e260000001800 */
[----:B------:R-:W-:-:S02]  /*0c40*/  @!P2 ISETP.GE.U32.AND P3, PT, R19, R14, PT ;  /* 0x0000000e1300a20c */ /* 0x000fc40003f66070 */
[----:B------:R-:W-:Y:S02]  /*0c50*/  @!P0 LOP3.LUT R22, R3, 0x7ff00000, RZ, 0xc0, !PT ;  /* 0x7ff0000003168812 */ /* 0x000fe400078ec0ff */
[----:B------:R-:W-:-:S03]  /*0c60*/  @!P2 SEL R15, R21, 0x63400000, !P3 ;  /* 0x63400000150fa807 */ /* 0x000fc60005800000 */
[----:B------:R-:W-:Y:S01]  /*0c70*/  VIADD R25, R22, 0xffffffff ;  /* 0xffffffff16197836 */ /* 0x000fe20000000000 */
[----:B------:R-:W-:-:S04]  /*0c80*/  @!P2 LOP3.LUT R16, R15, 0x80000000, R9, 0xf8, !PT ;  /* 0x800000000f10a812 */ /* 0x000fc800078ef809 */
[----:B------:R-:W-:Y:S01]  /*0c90*/  @!P2 LOP3.LUT R17, R16, 0x100000, RZ, 0xfc, !PT ;  /* 0x001000001011a812 */ /* 0x000fe200078efcff */
[----:B------:R-:W-:Y:S01]  /*0ca0*/  @!P2 IMAD.MOV.U32 R16, RZ, RZ, RZ ;  /* 0x000000ffff10a224 */ /* 0x000fe200078e00ff */
[----:B0-----:R-:W-:-:S08]  /*0cb0*/  DFMA R10, R12, -R2, 1 ;  /* 0x3ff000000c0a742b */ /* 0x001fd00000000802 */
[----:B------:R-:W-:-:S08]  /*0cc0*/  DFMA R10, R10, R10, R10 ;  /* 0x0000000a0a0a722b */ /* 0x000fd0000000000a */
[----:B------:R-:W-:Y:S01]  /*0cd0*/  DFMA R12, R12, R10, R12 ;  /* 0x0000000a0c0c722b */ /* 0x000fe2000000000c */
[----:B------:R-:W-:Y:S02]  /*0ce0*/  SEL R11, R21, 0x63400000, !P1 ;  /* 0x63400000150b7807 */ /* 0x000fe40004800000 */
[----:B------:R-:W-:Y:S02]  /*0cf0*/  MOV R10, R8 ;  /* 0x00000008000a7202 */ /* 0x000fe40000000f00 */
[----:B------:R-:W-:-:S03]  /*0d00*/  LOP3.LUT R11, R11, 0x800fffff, R9, 0xf8, !PT ;  /* 0x800fffff0b0b7812 */ /* 0x000fc600078ef809 */
[----:B------:R-:W-:-:S03]  /*0d10*/  DFMA R14, R12, -R2, 1 ;  /* 0x3ff000000c0e742b */ /* 0x000fc60000000802 */
[----:B------:R-:W-:-:S05]  /*0d20*/  @!P2 DFMA R10, R10, 2, -R16 ;  /* 0x400000000a0aa82b */ /* 0x000fca0000000810 */
[----:B------:R-:W-:-:S05]  /*0d30*/  DFMA R14, R12, R14, R12 ;  /* 0x0000000e0c0e722b */ /* 0x000fca000000000c */
[----:B------:R-:W-:-:S03]  /*0d40*/  @!P2 LOP3.LUT R23, R11, 0x7ff00000, RZ, 0xc0, !PT ;  /* 0x7ff000000b17a812 */ /* 0x000fc600078ec0ff */
[----:B------:R-:W-:Y:S01]  /*0d50*/  DMUL R12, R14, R10 ;  /* 0x0000000a0e0c7228 */ /* 0x000fe20000000000 */
[----:B------:R-:W-:-:S04]  /*0d60*/  IADD3 R24, PT, PT, R23, -0x1, RZ ;  /* 0xffffffff17187810 */ /* 0x000fc80007ffe0ff */
[----:B------:R-:W-:-:S03]  /*0d70*/  ISETP.GT.U32.AND P0, PT, R24, 0x7feffffe, PT ;  /* 0x7feffffe1800780c */ /* 0x000fc60003f04070 */
[----:B------:R-:W-:Y:S01]  /*0d80*/  DFMA R16, R12, -R2, R10 ;  /* 0x800000020c10722b */ /* 0x000fe2000000000a */
[----:B------:R-:W-:-:S07]  /*0d90*/  ISETP.GT.U32.OR P0, PT, R25, 0x7feffffe, P0 ;  /* 0x7feffffe1900780c */ /* 0x000fce0000704470 */
[----:B------:R-:W-:-:S06]  /*0da0*/  DFMA R12, R14, R16, R12 ;  /* 0x000000100e0c722b */ /* 0x000fcc000000000c */
[----:B------:R-:W-:Y:S05]  /*0db0*/  @P0 BRA `(.L_x_11) ;  /* 0x00000000006c0947 */ /* 0x000fea0003800000 */
[----:B------:R-:W-:Y:S01]  /*0dc0*/  LOP3.LUT R14, R7, 0x7ff00000, RZ, 0xc0, !PT ;  /* 0x7ff00000070e7812 */ /* 0x000fe200078ec0ff */
[----:B------:R-:W-:-:S03]  /*0dd0*/  IMAD.MOV.U32 R16, RZ, RZ, RZ ;  /* 0x000000ffff107224 */ /* 0x000fc600078e00ff */
[CC--:B------:R-:W-:Y:S02]  /*0de0*/  VIADDMNMX R8, R19.reuse, -R14.reuse, 0xb9600000, !PT ;  /* 0xb960000013087446 */ /* 0x0c0fe4000780090e */
[----:B------:R-:W-:Y:S02]  /*0df0*/  ISETP.GE.U32.AND P0, PT, R19, R14, PT ;  /* 0x0000000e1300720c */ /* 0x000fe40003f06070 */
[----:B------:R-:W-:Y:S02]  /*0e00*/  VIMNMX R8, PT, PT, R8, 0x46a00000, PT ;  /* 0x46a0000008087848 */ /* 0x000fe40003fe0100 */
[----:B------:R-:W-:-:S05]  /*0e10*/  SEL R21, R21, 0x63400000, !P0 ;  /* 0x6340000015157807 */ /* 0x000fca0004000000 */
[----:B------:R-:W-:-:S05]  /*0e20*/  IMAD.IADD R8, R8, 0x1, -R21 ;  /* 0x0000000108087824 */ /* 0x000fca00078e0a15 */
[----:B------:R-:W-:-:S06]  /*0e30*/  IADD3 R17, PT, PT, R8, 0x7fe00000, RZ ;  /* 0x7fe0000008117810 */ /* 0x000fcc0007ffe0ff */
[----:B------:R-:W-:-:S10]  /*0e40*/  DMUL R14, R12, R16 ;  /* 0x000000100c0e7228 */ /* 0x000fd40000000000 */
[----:B------:R-:W-:-:S13]  /*0e50*/  FSETP.GTU.AND P0, PT, |R15|, 1.469367938527859385e-39, PT ;  /* 0x001000000f00780b */ /* 0x000fda0003f0c200 */
[----:B------:R-:W-:Y:S05]  /*0e60*/  @P0 BRA `(.L_x_12) ;  /* 0x0000000000940947 */ /* 0x000fea0003800000 */
[----:B------:R-:W-:Y:S01]  /*0e70*/  DFMA R2, R12, -R2, R10 ;  /* 0x800000020c02722b */ /* 0x000fe2000000000a */
[----:B------:R-:W-:-:S09]  /*0e80*/  IMAD.MOV.U32 R16, RZ, RZ, RZ ;  /* 0x000000ffff107224 */ /* 0x000fd200078e00ff */
[C---:B------:R-:W-:Y:S02]  /*0e90*/  FSETP.NEU.AND P0, PT, R3.reuse, RZ, PT ;  /* 0x000000ff0300720b */ /* 0x040fe40003f0d000 */
[----:B------:R-:W-:-:S04]  /*0ea0*/  LOP3.LUT R7, R3, 0x80000000, R7, 0x48, !PT ;  /* 0x8000000003077812 */ /* 0x000fc800078e4807 */
[----:B------:R-:W-:-:S07]  /*0eb0*/  LOP3.LUT R17, R7, R17, RZ, 0xfc, !PT ;  /* 0x0000001107117212 */ /* 0x000fce00078efcff */
[----:B------:R-:W-:Y:S05]  /*0ec0*/  @!P0 BRA `(.L_x_12) ;  /* 0x00000000007c8947 */ /* 0x000fea0003800000 */
[----:B------:R-:W-:Y:S01]  /*0ed0*/  IADD3 R3, PT, PT, -R8, RZ, RZ ;  /* 0x000000ff08037210 */ /* 0x000fe20007ffe1ff */
[----:B------:R-:W-:-:S06]  /*0ee0*/  IMAD.MOV.U32 R2, RZ, RZ, RZ ;  /* 0x000000ffff027224 */ /* 0x000fcc00078e00ff */
[----:B------:R-:W-:Y:S02]  /*0ef0*/  DFMA R2, R14, -R2, R12 ;  /* 0x800000020e02722b */ /* 0x000fe4000000000c */
[----:B------:R-:W-:-:S04]  /*0f00*/  DMUL.RP R12, R12, R16 ;  /* 0x000000100c0c7228 */ /* 0x000fc80000008000 */
[----:B------:R-:W-:-:S04]  /*0f10*/  IADD3 R2, PT, PT, -R8, -0x43300000, RZ ;  /* 0xbcd0000008027810 */ /* 0x000fc80007ffe1ff */
[----:B------:R-:W-:Y:S02]  /*0f20*/  FSETP.NEU.AND P0, PT, |R3|, R2, PT ;  /* 0x000000020300720b */ /* 0x000fe40003f0d200 */
[----:B------:R-:W-:Y:S02]  /*0f30*/  LOP3.LUT R7, R13, R7, RZ, 0x3c, !PT ;  /* 0x000000070d077212 */ /* 0x000fe400078e3cff */
[----:B------:R-:W-:Y:S02]  /*0f40*/  FSEL R14, R12, R14, !P0 ;  /* 0x0000000e0c0e7208 */ /* 0x000fe40004000000 */
[----:B------:R-:W-:Y:S01]  /*0f50*/  FSEL R15, R7, R15, !P0 ;  /* 0x0000000f070f7208 */ /* 0x000fe20004000000 */
[----:B------:R-:W-:Y:S06]  /*0f60*/  BRA `(.L_x_12) ;  /* 0x0000000000547947 */ /* 0x000fec0003800000 */
.L_x_11:
[----:B------:R-:W-:-:S14]  /*0f70*/  DSETP.NAN.AND P0, PT, R8, R8, PT ;  /* 0x000000080800722a */ /* 0x000fdc0003f08000 */
[----:B------:R-:W-:Y:S05]  /*0f80*/  @P0 BRA `(.L_x_13) ;  /* 0x0000000000440947 */ /* 0x000fea0003800000 */
[----:B------:R-:W-:-:S14]  /*0f90*/  DSETP.NAN.AND P0, PT, R6, R6, PT ;  /* 0x000000060600722a */ /* 0x000fdc0003f08000 */
[----:B------:R-:W-:Y:S05]  /*0fa0*/  @P0 BRA `(.L_x_14) ;  /* 0x0000000000300947 */ /* 0x000fea0003800000 */
[----:B------:R-:W-:Y:S01]  /*0fb0*/  ISETP.NE.AND P0, PT, R23, R22, PT ;  /* 0x000000161700720c */ /* 0x000fe20003f05270 */
[----:B------:R-:W-:Y:S01]  /*0fc0*/  IMAD.MOV.U32 R14, RZ, RZ, 0x0 ;  /* 0x00000000ff0e7424 */ /* 0x000fe200078e00ff */
[----:B------:R-:W-:-:S11]  /*0fd0*/  MOV R15, 0xfff80000 ;  /* 0xfff80000000f7802 */ /* 0x000fd60000000f00 */
[----:B------:R-:W-:Y:S05]  /*0fe0*/  @!P0 BRA `(.L_x_12) ;  /* 0x0000000000348947 */ /* 0x000fea0003800000 */
[----:B------:R-:W-:Y:S02]  /*0ff0*/  ISETP.NE.AND P0, PT, R23, 0x7ff00000, PT ;  /* 0x7ff000001700780c */ /* 0x000fe40003f05270 */
[----:B------:R-:W-:Y:S02]  /*1000*/  LOP3.LUT R15, R9, 0x80000000, R7, 0x48, !PT ;  /* 0x80000000090f7812 */ /* 0x000fe400078e4807 */
[----:B------:R-:W-:-:S13]  /*1010*/  ISETP.EQ.OR P0, PT, R22, RZ, !P0 ;  /* 0x000000ff1600720c */ /* 0x000fda0004702670 */
[----:B------:R-:W-:Y:S01]  /*1020*/  @P0 LOP3.LUT R2, R15, 0x7ff00000, RZ, 0xfc, !PT ;  /* 0x7ff000000f020812 */ /* 0x000fe200078efcff */
[----:B------:R-:W-:Y:S02]  /*1030*/  @!P0 IMAD.MOV.U32 R14, RZ, RZ, RZ ;  /* 0x000000ffff0e8224 */ /* 0x000fe400078e00ff */
[----:B------:R-:W-:Y:S01]  /*1040*/  @P0 IMAD.MOV.U32 R14, RZ, RZ, RZ ;  /* 0x000000ffff0e0224 */ /* 0x000fe200078e00ff */
[----:B------:R-:W-:Y:S01]  /*1050*/  @P0 MOV R15, R2 ;  /* 0x00000002000f0202 */ /* 0x000fe20000000f00 */
[----:B------:R-:W-:Y:S06]  /*1060*/  BRA `(.L_x_12) ;  /* 0x0000000000147947 */ /* 0x000fec0003800000 */
.L_x_14:
[----:B------:R-:W-:Y:S01]  /*1070*/  LOP3.LUT R15, R7, 0x80000, RZ, 0xfc, !PT ;  /* 0x00080000070f7812 */ /* 0x000fe200078efcff */
[----:B------:R-:W-:Y:S01]  /*1080*/  IMAD.MOV.U32 R14, RZ, RZ, R6 ;  /* 0x000000ffff0e7224 */ /* 0x000fe200078e0006 */
[----:B------:R-:W-:Y:S06]  /*1090*/  BRA `(.L_x_12) ;  /* 0x0000000000087947 */ /* 0x000fec0003800000 */
.L_x_13:
[----:B------:R-:W-:Y:S01]  /*10a0*/  LOP3.LUT R15, R9, 0x80000, RZ, 0xfc, !PT ;  /* 0x00080000090f7812 */ /* 0x000fe200078efcff */
[----:B------:R-:W-:-:S07]  /*10b0*/  IMAD.MOV.U32 R14, RZ, RZ, R8 ;  /* 0x000000ffff0e7224 */ /* 0x000fce00078e0008 */
.L_x_12:
[----:B------:R-:W-:Y:S05]  /*10c0*/  BSYNC.RECONVERGENT B1 ;  /* 0x0000000000017941 */ /* 0x000fea0003800200 */
.L_x_10:
[----:B------:R-:W-:Y:S01]  /*10d0*/  HFMA2 R21, -RZ, RZ, 0, 0 ;  /* 0x00000000ff157431 */ /* 0x000fe200000001ff */
[----:B------:R-:W-:Y:S01]  /*10e0*/  MOV R2, R14 ;  /* 0x0000000e00027202 */ /* 0x000fe20000000f00 */
[----:B------:R-:W-:Y:S02]  /*10f0*/  IMAD.MOV.U32 R3, RZ, RZ, R15 ;  /* 0x000000ffff037224 */ /* 0x000fe400078e000f */
[----:B------:R-:W-:Y:S05]  /*1100*/  RET.REL.NODEC R20 `(_Z11JuliaKerneliifP6uchar4ffff) ;  /* 0xffffffec14bc7950 */ /* 0x000fea0003c3ffff */
.L_x_15:
[----:B------:R-:W-:-:S00]  /*1110*/  BRA `(.L_x_15) ;  /* 0xfffffffc00fc7947 */ /* 0x000fc0000383ffff */
[----:B------:R-:W-:-:S00]  /*1120*/  NOP ;  /* 0x0000000000007918 */ /* 0x000fc00000000000 */
        /* <DEDUP_REMOVED lines=13> */
.L_x_16:


//--------------------- .nv.shared.reserved.0     --------------------------
	.section	.nv.shared.reserved.0,"aw",@nobits
	.weak		__nv_reservedSMEM_offset_0_alias
	.size		__nv_reservedSMEM_offset_0_alias, 0, 64
	.other		__nv_reservedSMEM_offset_0_alias,@"STO_CUDA_RESERVED_SHARED STV_DEFAULT"
__nv_reservedSMEM_offset_0_alias:
	.zero		0
	.zero		64


//--------------------- .nv.constant0._Z11JuliaKerneliifP6uchar4ffff --------------------------
	.section	.nv.constant0._Z11JuliaKerneliifP6uchar4ffff,"a",@progbits
	.sectionflags	@""
	.align	4
.nv.constant0._Z11JuliaKerneliifP6uchar4ffff:
	.zero		936


//--------------------- SYMBOLS --------------------------

	.type		.nv.reservedSmem.offset0,@object
	.size		.nv.reservedSmem.offset0,0x4
